	.headerflags	@"EF_CUDA_TEXMODE_UNIFIED EF_CUDA_64BIT_ADDRESS EF_CUDA_ACCELERATORS EF_CUDA_SM90 EF_CUDA_VIRTUAL_SM(EF_CUDA_SM90)"
	.elftype	@"ET_EXEC"


//--------------------- .nv.info                  --------------------------
	.section	.nv.info,"",@"SHT_CUDA_INFO"
	.align	4


	//----- nvinfo : EIATTR_REGCOUNT
	.align		4
        /*0000*/ 	.byte	0x04, 0x2f
        /*0002*/ 	.short	(.L_3 - .L_2)
	.align		4
.L_2:
        /*0004*/ 	.word	index@(triton_poi_fused__native_batch_norm_legit_no_training_cat_relu_56)
        /*0008*/ 	.word	0x00000038


	//----- nvinfo : EIATTR_MIN_STACK_SIZE
	.align		4
.L_3:
        /*000c*/ 	.byte	0x04, 0x12
        /*000e*/ 	.short	(.L_5 - .L_4)
	.align		4
.L_4:
        /*0010*/ 	.word	index@(triton_poi_fused__native_batch_norm_legit_no_training_cat_relu_56)
        /*0014*/ 	.word	0x00000000


	//----- nvinfo : EIATTR_FRAME_SIZE
	.align		4
.L_5:
        /*0018*/ 	.byte	0x04, 0x11
        /*001a*/ 	.short	(.L_7 - .L_6)
	.align		4
.L_6:
        /*001c*/ 	.word	index@(triton_poi_fused__native_batch_norm_legit_no_training_cat_relu_56)
        /*0020*/ 	.word	0x00000000


	//----- nvinfo : EIATTR_MIN_STACK_SIZE
	.align		4
.L_7:
        /*0024*/ 	.byte	0x04, 0x12
        /*0026*/ 	.short	(.L_9 - .L_8)
	.align		4
.L_8:
        /*0028*/ 	.word	index@(triton_poi_fused__native_batch_norm_legit_no_training_cat_relu_56)
        /*002c*/ 	.word	0x00000000
.L_9:


//--------------------- .nv.info.triton_poi_fused__native_batch_norm_legit_no_training_cat_relu_56 --------------------------
	.section	.nv.info.triton_poi_fused__native_batch_norm_legit_no_training_cat_relu_56,"",@"SHT_CUDA_INFO"
	.sectionflags	@""
	.align	4


	//----- nvinfo : EIATTR_CUDA_API_VERSION
	.align		4
        /*0000*/ 	.byte	0x04, 0x37
        /*0002*/ 	.short	(.L_11 - .L_10)
.L_10:
        /*0004*/ 	.word	0x0000007c


	//----- nvinfo : EIATTR_KPARAM_INFO
	.align		4
.L_11:
        /*0008*/ 	.byte	0x04, 0x17
        /*000a*/ 	.short	(.L_13 - .L_12)
.L_12:
        /*000c*/ 	.word	0x00000000
        /*0010*/ 	.short	0x0008
        /*0012*/ 	.short	0x0040
        /*0014*/ 	.byte	0x00, 0xf0, 0x11, 0x00


	//----- nvinfo : EIATTR_KPARAM_INFO
	.align		4
.L_13:
        /*0018*/ 	.byte	0x04, 0x17
        /*001a*/ 	.short	(.L_15 - .L_14)
.L_14:
        /*001c*/ 	.word	0x00000000
        /*0020*/ 	.short	0x0007
        /*0022*/ 	.short	0x0038
        /*0024*/ 	.byte	0x00, 0xf4, 0x21, 0x00


	//----- nvinfo : EIATTR_KPARAM_INFO
	.align		4
.L_15:
        /*0028*/ 	.byte	0x04, 0x17
        /*002a*/ 	.short	(.L_17 - .L_16)
.L_16:
        /*002c*/ 	.word	0x00000000
        /*0030*/ 	.short	0x0006
        /*0032*/ 	.short	0x0030
        /*0034*/ 	.byte	0x00, 0xf4, 0x21, 0x00


	//----- nvinfo : EIATTR_KPARAM_INFO
	.align		4
.L_17:
        /*0038*/ 	.byte	0x04, 0x17
        /*003a*/ 	.short	(.L_19 - .L_18)
.L_18:
        /*003c*/ 	.word	0x00000000
        /*0040*/ 	.short	0x0005
        /*0042*/ 	.short	0x0028
        /*0044*/ 	.byte	0x00, 0xf4, 0x21, 0x00


	//----- nvinfo : EIATTR_KPARAM_INFO
	.align		4
.L_19:
        /*0048*/ 	.byte	0x04, 0x17
        /*004a*/ 	.short	(.L_21 - .L_20)
.L_20:
        /*004c*/ 	.word	0x00000000
        /*0050*/ 	.short	0x0004
        /*0052*/ 	.short	0x0020
        /*0054*/ 	.byte	0x00, 0xf4, 0x21, 0x00


	//----- nvinfo : EIATTR_KPARAM_INFO
	.align		4
.L_21:
        /*0058*/ 	.byte	0x04, 0x17
        /*005a*/ 	.short	(.L_23 - .L_22)
.L_22:
        /*005c*/ 	.word	0x00000000
        /*0060*/ 	.short	0x0003
        /*0062*/ 	.short	0x0018
        /*0064*/ 	.byte	0x00, 0xf4, 0x21, 0x00


	//----- nvinfo : EIATTR_KPARAM_INFO
	.align		4
.L_23:
        /*0068*/ 	.byte	0x04, 0x17
        /*006a*/ 	.short	(.L_25 - .L_24)
.L_24:
        /*006c*/ 	.word	0x00000000
        /*0070*/ 	.short	0x0002
        /*0072*/ 	.short	0x0010
        /*0074*/ 	.byte	0x00, 0xf4, 0x21, 0x00


	//----- nvinfo : EIATTR_KPARAM_INFO
	.align		4
.L_25:
        /*0078*/ 	.byte	0x04, 0x17
        /*007a*/ 	.short	(.L_27 - .L_26)
.L_26:
        /*007c*/ 	.word	0x00000000
        /*0080*/ 	.short	0x0001
        /*0082*/ 	.short	0x0008
        /*0084*/ 	.byte	0x00, 0xf4, 0x21, 0x00


	//----- nvinfo : EIATTR_KPARAM_INFO
	.align		4
.L_27:
        /*0088*/ 	.byte	0x04, 0x17
        /*008a*/ 	.short	(.L_29 - .L_28)
.L_28:
        /*008c*/ 	.word	0x00000000
        /*0090*/ 	.short	0x0000
        /*0092*/ 	.short	0x0000
        /*0094*/ 	.byte	0x00, 0xf4, 0x21, 0x00


	//----- nvinfo : EIATTR_SPARSE_MMA_MASK
	.align		4
.L_29:
        /*0098*/ 	.byte	0x03, 0x50
        /*009a*/ 	.short	0x0000


	//----- nvinfo : EIATTR_MAXREG_COUNT
	.align		4
        /*009c*/ 	.byte	0x03, 0x1b
        /*009e*/ 	.short	0x00ff


	//----- nvinfo : EIATTR_EXIT_INSTR_OFFSETS
	.align		4
        /*00a0*/ 	.byte	0x04, 0x1c
        /*00a2*/ 	.short	(.L_31 - .L_30)


	//   ....[0]....
.L_30:
        /*00a4*/ 	.word	0x00001220


	//   ....[1]....
        /*00a8*/ 	.word	0x00001240


	//----- nvinfo : EIATTR_REQNTID
	.align		4
.L_31:
        /*00ac*/ 	.byte	0x04, 0x10
        /*00ae*/ 	.short	(.L_33 - .L_32)
.L_32:
        /*00b0*/ 	.word	0x00000080
        /*00b4*/ 	.word	0x00000001
        /*00b8*/ 	.word	0x00000001


	//----- nvinfo : EIATTR_CBANK_PARAM_SIZE
	.align		4
.L_33:
        /*00bc*/ 	.byte	0x03, 0x19
        /*00be*/ 	.short	0x0044


	//----- nvinfo : EIATTR_PARAM_CBANK
	.align		4
        /*00c0*/ 	.byte	0x04, 0x0a
        /*00c2*/ 	.short	(.L_35 - .L_34)
	.align		4
.L_34:
        /*00c4*/ 	.word	index@(.nv.constant0.triton_poi_fused__native_batch_norm_legit_no_training_cat_relu_56)
        /*00c8*/ 	.short	0x0210
        /*00ca*/ 	.short	0x0044


	//----- nvinfo : EIATTR_SW_WAR
	.align		4
.L_35:
        /*00cc*/ 	.byte	0x04, 0x36
        /*00ce*/ 	.short	(.L_37 - .L_36)
.L_36:
        /*00d0*/ 	.word	0x00000008
.L_37:


//--------------------- .nv.callgraph             --------------------------
	.section	.nv.callgraph,"",@"SHT_CUDA_CALLGRAPH"
	.align	4
	.sectionentsize	8
	.align		4
        /*0000*/ 	.word	0x00000000
	.align		4
        /*0004*/ 	.word	0xffffffff
	.align		4
        /*0008*/ 	.word	0x00000000
	.align		4
        /*000c*/ 	.word	0xfffffffe
	.align		4
        /*0010*/ 	.word	0x00000000
	.align		4
        /*0014*/ 	.word	0xfffffffd
	.align		4
        /*0018*/ 	.word	0x00000000
	.align		4
        /*001c*/ 	.word	0xfffffffc


//--------------------- .nv.constant4             --------------------------
	.section	.nv.constant4,"a",@progbits
	.align	8
	.align		8
.nv.constant4:
        /*0000*/ 	.dword	_$_str
	.align		8
        /*0008*/ 	.dword	_$_str_$_2


//--------------------- .text.triton_poi_fused__native_batch_norm_legit_no_training_cat_relu_56 --------------------------
	.section	.text.triton_poi_fused__native_batch_norm_legit_no_training_cat_relu_56,"ax",@progbits
	.align	128
        .global         triton_poi_fused__native_batch_norm_legit_no_training_cat_relu_56
        .type           triton_poi_fused__native_batch_norm_legit_no_training_cat_relu_56,@function
        .size           triton_poi_fused__native_batch_norm_legit_no_training_cat_relu_56,(.L_x_1 - triton_poi_fused__native_batch_norm_legit_no_training_cat_relu_56)
        .other          triton_poi_fused__native_batch_norm_legit_no_training_cat_relu_56,@"STO_CUDA_ENTRY STV_DEFAULT"
triton_poi_fused__native_batch_norm_legit_no_training_cat_relu_56:
.text.triton_poi_fused__native_batch_norm_legit_no_training_cat_relu_56:
[----:B------:R-:W0:Y:S01]  /*0000*/  LDC R1, c[0x0][0x28] ;  /* 0x00000a00ff017b82 */ /* 0x000e220000000800 */
[----:B------:R-:W1:Y:S07]  /*0010*/  S2R R0, SR_TID.X ;  /* 0x0000000000007919 */ /* 0x000e6e0000002100 */
[----:B------:R-:W2:Y:S01]  /*0020*/  LDC.64 R2, c[0x0][0x228] ;  /* 0x00008a00ff027b82 */ /* 0x000ea20000000a00 */
[----:B------:R-:W-:Y:S01]  /*0030*/  CS2R R10, SRZ ;  /* 0x00000000000a7805 */ /* 0x000fe2000001ff00 */
[----:B------:R-:W-:Y:S01]  /*0040*/  ULDC.64 UR4, c[0x0][0x208] ;  /* 0x0000820000047ab9 */ /* 0x000fe20000000a00 */
[----:B------:R-:W3:Y:S01]  /*0050*/  S2R R5, SR_CTAID.X ;  /* 0x0000000000057919 */ /* 0x000ee20000002500 */
[----:B------:R-:W-:-:S02]  /*0060*/  IMAD.MOV.U32 R12, RZ, RZ, RZ ;  /* 0x000000ffff0c7224 */ /* 0x000fc400078e00ff */
[----:B------:R-:W-:Y:S02]  /*0070*/  IMAD.MOV.U32 R26, RZ, RZ, RZ ;  /* 0x000000ffff1a7224 */ /* 0x000fe400078e00ff */
[----:B------:R-:W-:Y:S01]  /*0080*/  IMAD.MOV.U32 R23, RZ, RZ, RZ ;  /* 0x000000ffff177224 */ /* 0x000fe200078e00ff */
[----:B------:R-:W4:Y:S01]  /*0090*/  LDC.64 R24, c[0x0][0x220] ;  /* 0x00008800ff187b82 */ /* 0x000f220000000a00 */
[----:B------:R-:W-:-:S07]  /*00a0*/  IMAD.MOV.U32 R45, RZ, RZ, 0x3e800000 ;  /* 0x3e800000ff2d7424 */ /* 0x000fce00078e00ff */
[----:B------:R-:W5:Y:S01]  /*00b0*/  LDC.64 R16, c[0x0][0x230] ;  /* 0x00008c00ff107b82 */ /* 0x000f620000000a00 */
[----:B------:R-:W-:Y:S01]  /*00c0*/  IMAD.MOV.U32 R35, RZ, RZ, RZ ;  /* 0x000000ffff237224 */ /* 0x000fe200078e00ff */
[----:B------:R-:W-:Y:S02]  /*00d0*/  CS2R R36, SRZ ;  /* 0x0000000000247805 */ /* 0x000fe4000001ff00 */
[----:B------:R-:W-:Y:S01]  /*00e0*/  CS2R R38, SRZ ;  /* 0x0000000000267805 */ /* 0x000fe2000001ff00 */
[----:B------:R-:W-:Y:S01]  /*00f0*/  IMAD.MOV.U32 R46, RZ, RZ, RZ ;  /* 0x000000ffff2e7224 */ /* 0x000fe200078e00ff */
[----:B------:R-:W-:Y:S02]  /*0100*/  CS2R R40, SRZ ;  /* 0x0000000000287805 */ /* 0x000fe4000001ff00 */
[----:B------:R-:W2:Y:S01]  /*0110*/  LDC.64 R52, c[0x0][0x210] ;  /* 0x00008400ff347b82 */ /* 0x000ea20000000a00 */
[----:B------:R-:W-:Y:S01]  /*0120*/  CS2R R42, SRZ ;  /* 0x00000000002a7805 */ /* 0x000fe2000001ff00 */
[----:B------:R-:W-:Y:S01]  /*0130*/  IMAD.MOV.U32 R44, RZ, RZ, RZ ;  /* 0x000000ffff2c7224 */ /* 0x000fe200078e00ff */
[----:B------:R-:W-:Y:S01]  /*0140*/  ULDC.64 UR6, c[0x0][0x218] ;  /* 0x0000860000067ab9 */ /* 0x000fe20000000a00 */
[----:B-1----:R-:W-:Y:S01]  /*0150*/  IMAD.SHL.U32 R0, R0, 0x4, RZ ;  /* 0x0000000400007824 */ /* 0x002fe200078e00ff */
[----:B---3--:R-:W-:-:S04]  /*0160*/  SHF.R.S32.HI R4, RZ, 0x15, R5 ;  /* 0x00000015ff047819 */ /* 0x008fc80000011405 */
[----:B------:R-:W-:Y:S02]  /*0170*/  LOP3.LUT R0, R0, 0x1fc, RZ, 0xc0, !PT ;  /* 0x000001fc00007812 */ /* 0x000fe400078ec0ff */
[----:B------:R-:W-:-:S03]  /*0180*/  SGXT R4, R4, 0x1 ;  /* 0x000000010404781a */ /* 0x000fc60000000200 */
[----:B------:R-:W-:-:S04]  /*0190*/  IMAD R5, R5, 0x400, R0 ;  /* 0x0000040005057824 */ /* 0x000fc800078e0200 */
[C---:B------:R-:W-:Y:S01]  /*01a0*/  VIADD R47, R5.reuse, 0x200 ;  /* 0x00000200052f7836 */ /* 0x040fe20000000000 */
[C---:B------:R-:W-:Y:S02]  /*01b0*/  LEA.HI R0, R4.reuse, R5, RZ, 0x6 ;  /* 0x0000000504007211 */ /* 0x040fe400078f30ff */
[----:B------:R-:W-:Y:S02]  /*01c0*/  ISETP.GE.AND P1, PT, R5, 0x11900, PT ;  /* 0x000119000500780c */ /* 0x000fe40003f26270 */
[----:B------:R-:W-:Y:S02]  /*01d0*/  SHF.R.S32.HI R27, RZ, 0x6, R0 ;  /* 0x00000006ff1b7819 */ /* 0x000fe40000011400 */
[----:B------:R-:W-:-:S03]  /*01e0*/  LEA.HI R4, R4, R47, RZ, 0x6 ;  /* 0x0000002f04047211 */ /* 0x000fc600078f30ff */
[----:B------:R-:W-:-:S05]  /*01f0*/  IMAD.HI R6, R27, 0x749cb29, RZ ;  /* 0x0749cb291b067827 */ /* 0x000fca00078e02ff */
[----:B------:R-:W-:-:S04]  /*0200*/  SHF.R.U32.HI R7, RZ, 0x1f, R6 ;  /* 0x0000001fff077819 */ /* 0x000fc80000011606 */
[----:B------:R-:W-:Y:S02]  /*0210*/  LEA.HI.SX32 R6, R6, R7, 0x1d ;  /* 0x0000000706067211 */ /* 0x000fe400078feaff */
[----:B------:R-:W-:-:S03]  /*0220*/  SHF.R.S32.HI R4, RZ, 0x6, R4 ;  /* 0x00000006ff047819 */ /* 0x000fc60000011404 */
[----:B------:R-:W-:Y:S02]  /*0230*/  IMAD R27, R6, -0x119, R27 ;  /* 0xfffffee7061b7824 */ /* 0x000fe400078e021b */
[----:B------:R-:W-:-:S04]  /*0240*/  IMAD.HI R8, R4, 0x749cb29, RZ ;  /* 0x0749cb2904087827 */ /* 0x000fc800078e02ff */
[----:B--2---:R-:W-:Y:S01]  /*0250*/  IMAD.WIDE R6, R27, 0x4, R2 ;  /* 0x000000041b067825 */ /* 0x004fe200078e0202 */
[----:B------:R-:W-:-:S04]  /*0260*/  SHF.R.U32.HI R9, RZ, 0x1f, R8 ;  /* 0x0000001fff097819 */ /* 0x000fc80000011608 */
[----:B------:R-:W2:Y:S04]  /*0270*/  @!P1 LDG.E.EL R10, desc[UR4][R6.64] ;  /* 0x00000004060a9981 */ /* 0x000ea8000c2e1900 */
[----:B------:R-:W3:Y:S01]  /*0280*/  @!P1 LDG.E.EL R11, desc[UR4][R6.64] ;  /* 0x00000004060b9981 */ /* 0x000ee2000c2e1900 */
[----:B------:R-:W-:Y:S02]  /*0290*/  LEA.HI.SX32 R9, R8, R9, 0x1d ;  /* 0x0000000908097211 */ /* 0x000fe400078feaff */
[----:B------:R-:W-:Y:S01]  /*02a0*/  ISETP.GE.AND P0, PT, R47, 0x11900, PT ;  /* 0x000119002f00780c */ /* 0x000fe20003f06270 */
[----:B------:R-:W4:Y:S01]  /*02b0*/  @!P1 LDG.E.EL R12, desc[UR4][R6.64] ;  /* 0x00000004060c9981 */ /* 0x000f22000c2e1900 */
[----:B------:R-:W-:Y:S02]  /*02c0*/  IMAD.MOV.U32 R8, RZ, RZ, RZ ;  /* 0x000000ffff087224 */ /* 0x000fe400078e00ff */
[----:B------:R-:W-:-:S02]  /*02d0*/  IMAD R18, R9, -0x119, R4 ;  /* 0xfffffee709127824 */ /* 0x000fc400078e0204 */
[----:B------:R-:W-:Y:S02]  /*02e0*/  IMAD.MOV.U32 R4, RZ, RZ, RZ ;  /* 0x000000ffff047224 */ /* 0x000fe400078e00ff */
[----:B------:R-:W-:Y:S01]  /*02f0*/  IMAD.WIDE R2, R18, 0x4, R2 ;  /* 0x0000000412027825 */ /* 0x000fe200078e0202 */
[----:B------:R1:W5:Y:S04]  /*0300*/  @!P1 LDG.E.EL R8, desc[UR4][R6.64] ;  /* 0x0000000406089981 */ /* 0x000368000c2e1900 */
[----:B------:R-:W5:Y:S04]  /*0310*/  @!P0 LDG.E.EL R4, desc[UR4][R2.64] ;  /* 0x0000000402048981 */ /* 0x000f68000c2e1900 */
[----:B------:R-:W5:Y:S04]  /*0320*/  @!P0 LDG.E.EL R26, desc[UR4][R2.64] ;  /* 0x00000004021a8981 */ /* 0x000f68000c2e1900 */
[----:B------:R-:W5:Y:S01]  /*0330*/  @!P0 LDG.E.EL R23, desc[UR4][R2.64] ;  /* 0x0000000402178981 */ /* 0x000f62000c2e1900 */
[----:B------:R-:W-:Y:S01]  /*0340*/  IMAD.HI R28, R5, 0x749cb29, RZ ;  /* 0x0749cb29051c7827 */ /* 0x000fe200078e02ff */
[----:B------:R-:W-:-:S02]  /*0350*/  LOP3.LUT R0, R0, 0xffffffc0, RZ, 0xc0, !PT ;  /* 0xffffffc000007812 */ /* 0x000fc400078ec0ff */
[----:B------:R1:W5:Y:S01]  /*0360*/  @!P0 LDG.E.EL R46, desc[UR4][R2.64] ;  /* 0x00000004022e8981 */ /* 0x000362000c2e1900 */
[----:B------:R-:W-:Y:S01]  /*0370*/  IMAD.HI R22, R47, 0x749cb29, RZ ;  /* 0x0749cb292f167827 */ /* 0x000fe200078e02ff */
[----:B------:R-:W-:-:S03]  /*0380*/  SHF.R.U32.HI R9, RZ, 0x1f, R28 ;  /* 0x0000001fff097819 */ /* 0x000fc6000001161c */
[----:B------:R-:W-:Y:S01]  /*0390*/  IMAD.IADD R0, R5, 0x1, -R0 ;  /* 0x0000000105007824 */ /* 0x000fe200078e0a00 */
[----:B------:R-:W-:Y:S02]  /*03a0*/  LEA.HI.SX32 R28, R28, R9, 0x17 ;  /* 0x000000091c1c7211 */ /* 0x000fe400078fbaff */
[----:B-1----:R-:W-:Y:S02]  /*03b0*/  SHF.R.U32.HI R7, RZ, 0x1f, R22 ;  /* 0x0000001fff077819 */ /* 0x002fe40000011616 */
[----:B------:R-:W-:Y:S01]  /*03c0*/  SHF.R.S32.HI R49, RZ, 0x1f, R0 ;  /* 0x0000001fff317819 */ /* 0x000fe20000011400 */
[----:B------:R-:W-:Y:S01]  /*03d0*/  IMAD R20, R28, 0x300, RZ ;  /* 0x000003001c147824 */ /* 0x000fe200078e02ff */
[----:B------:R-:W-:Y:S01]  /*03e0*/  LEA.HI.SX32 R22, R22, R7, 0x17 ;  /* 0x0000000716167211 */ /* 0x000fe200078fbaff */
[----:B------:R-:W-:-:S03]  /*03f0*/  IMAD.SHL.U32 R7, R27, 0x40, RZ ;  /* 0x000000401b077824 */ /* 0x000fc600078e00ff */
[--C-:B------:R-:W-:Y:S01]  /*0400*/  SHF.R.S32.HI R14, RZ, 0x1f, R20.reuse ;  /* 0x0000001fff0e7819 */ /* 0x100fe20000011414 */
[----:B------:R-:W-:Y:S01]  /*0410*/  IMAD R6, R22, 0x300, RZ ;  /* 0x0000030016067824 */ /* 0x000fe200078e02ff */
[----:B------:R-:W-:Y:S02]  /*0420*/  IADD3 R20, P2, P3, R7, R0, R20 ;  /* 0x0000000007147210 */ /* 0x000fe40007b5e014 */
[----:B------:R-:W-:Y:S01]  /*0430*/  SHF.R.S32.HI R21, RZ, 0x1f, R7 ;  /* 0x0000001fff157819 */ /* 0x000fe20000011407 */
[----:B------:R-:W-:-:S03]  /*0440*/  IMAD.SHL.U32 R7, R18, 0x40, RZ ;  /* 0x0000004012077824 */ /* 0x000fc600078e00ff */
[----:B------:R-:W-:Y:S02]  /*0450*/  IADD3.X R21, R21, R49, R14, P2, P3 ;  /* 0x0000003115157210 */ /* 0x000fe400017e640e */
[--C-:B------:R-:W-:Y:S01]  /*0460*/  IADD3 R19, P3, P5, R7, R0, R6.reuse ;  /* 0x0000000007137210 */ /* 0x100fe20007d7e006 */
[----:B------:R-:W-:Y:S01]  /*0470*/  IMAD R51, R28, -0x4640, R5 ;  /* 0xffffb9c01c337824 */ /* 0x000fe200078e0205 */
[----:B------:R-:W-:Y:S01]  /*0480*/  SHF.R.S32.HI R6, RZ, 0x1f, R6 ;  /* 0x0000001fff067819 */ /* 0x000fe20000011406 */
[----:B------:R-:W1:Y:S01]  /*0490*/  LDC.64 R14, c[0x0][0x238] ;  /* 0x00008e00ff0e7b82 */ /* 0x000e620000000a00 */
[----:B------:R-:W-:-:S04]  /*04a0*/  SHF.R.S32.HI R0, RZ, 0x1f, R7 ;  /* 0x0000001fff007819 */ /* 0x000fc80000011407 */
[----:B------:R-:W-:Y:S02]  /*04b0*/  IADD3.X R49, R0, R49, R6, P3, P5 ;  /* 0x0000003100317210 */ /* 0x000fe40001fea406 */
[----:B0-----:R-:W-:Y:S01]  /*04c0*/  CS2R R2, SRZ ;  /* 0x0000000000027805 */ /* 0x001fe2000001ff00 */
[----:B------:R-:W-:Y:S02]  /*04d0*/  IMAD.MOV.U32 R29, RZ, RZ, RZ ;  /* 0x000000ffff1d7224 */ /* 0x000fe400078e00ff */
[----:B--2---:R-:W-:Y:S01]  /*04e0*/  FADD R10, R10, 9.9999997473787516356e-06 ;  /* 0x3727c5ac0a0a7421 */ /* 0x004fe20000000000 */
[----:B---3--:R-:W-:-:S05]  /*04f0*/  FADD R11, R11, 9.9999997473787516356e-06 ;  /* 0x3727c5ac0b0b7421 */ /* 0x008fca0000000000 */
[----:B------:R-:W0:Y:S01]  /*0500*/  MUFU.SQRT R10, R10 ;  /* 0x0000000a000a7308 */ /* 0x000e220000002000 */
[----:B----4-:R-:W-:-:S07]  /*0510*/  FADD R12, R12, 9.9999997473787516356e-06 ;  /* 0x3727c5ac0c0c7421 */ /* 0x010fce0000000000 */
[----:B------:R-:W2:Y:S01]  /*0520*/  MUFU.SQRT R11, R11 ;  /* 0x0000000b000b7308 */ /* 0x000ea20000002000 */
[----:B-----5:R-:W-:Y:S01]  /*0530*/  FADD R8, R8, 9.9999997473787516356e-06 ;  /* 0x3727c5ac08087421 */ /* 0x020fe20000000000 */
[----:B------:R-:W-:Y:S01]  /*0540*/  FADD R4, R4, 9.9999997473787516356e-06 ;  /* 0x3727c5ac04047421 */ /* 0x000fe20000000000 */
[----:B0-----:R-:W-:-:S05]  /*0550*/  FSETP.GT.AND P4, PT, R10, 8.50705917302346158658e+37, PT ;  /* 0x7e8000000a00780b */ /* 0x001fca0003f84000 */
[----:B------:R-:W0:Y:S01]  /*0560*/  MUFU.SQRT R12, R12 ;  /* 0x0000000c000c7308 */ /* 0x000e220000002000 */
[----:B------:R-:W-:Y:S02]  /*0570*/  FSETP.GEU.AND P2, PT, R10, 1.175494350822287508e-38, PT ;  /* 0x008000000a00780b */ /* 0x000fe40003f4e000 */
[----:B------:R-:W-:Y:S02]  /*0580*/  FSEL R0, R45, 1, P4 ;  /* 0x3f8000002d007808 */ /* 0x000fe40002000000 */
[----:B--2---:R-:W-:-:S03]  /*0590*/  FSETP.GT.AND P6, PT, R11, 8.50705917302346158658e+37, PT ;  /* 0x7e8000000b00780b */ /* 0x004fc60003fc4000 */
[----:B------:R-:W2:Y:S01]  /*05a0*/  MUFU.SQRT R8, R8 ;  /* 0x0000000800087308 */ /* 0x000ea20000002000 */
[----:B------:R-:W-:Y:S02]  /*05b0*/  FSETP.GEU.AND P5, PT, R11, 1.175494350822287508e-38, PT ;  /* 0x008000000b00780b */ /* 0x000fe40003fae000 */
[----:B------:R-:W-:Y:S01]  /*05c0*/  FSEL R7, R45, 1, P6 ;  /* 0x3f8000002d077808 */ /* 0x000fe20003000000 */
[----:B------:R-:W-:Y:S02]  /*05d0*/  @P4 FMUL R10, R10, 0.25 ;  /* 0x3e8000000a0a4820 */ /* 0x000fe40000400000 */
[----:B------:R-:W-:Y:S01]  /*05e0*/  @!P2 FMUL R0, R0, 16777216 ;  /* 0x4b8000000000a820 */ /* 0x000fe20000400000 */
[----:B0-----:R-:W-:Y:S01]  /*05f0*/  FSETP.GT.AND P3, PT, R12, 8.50705917302346158658e+37, PT ;  /* 0x7e8000000c00780b */ /* 0x001fe20003f64000 */
[----:B------:R-:W0:Y:S01]  /*0600*/  MUFU.SQRT R4, R4 ;  /* 0x0000000400047308 */ /* 0x000e220000002000 */
[----:B------:R-:W-:Y:S01]  /*0610*/  @!P2 FMUL R10, R10, 16777216 ;  /* 0x4b8000000a0aa820 */ /* 0x000fe20000400000 */
[----:B------:R-:W-:Y:S01]  /*0620*/  FSETP.GEU.AND P4, PT, R12, 1.175494350822287508e-38, PT ;  /* 0x008000000c00780b */ /* 0x000fe20003f8e000 */
[----:B------:R-:W-:Y:S01]  /*0630*/  @P6 FMUL R11, R11, 0.25 ;  /* 0x3e8000000b0b6820 */ /* 0x000fe20000400000 */
[----:B------:R-:W-:-:S02]  /*0640*/  FSEL R6, R45, 1, P3 ;  /* 0x3f8000002d067808 */ /* 0x000fc40001800000 */
[----:B------:R-:W-:Y:S01]  /*0650*/  @!P5 FMUL R7, R7, 16777216 ;  /* 0x4b8000000707d820 */ /* 0x000fe20000400000 */
[C---:B--2---:R-:W-:Y:S01]  /*0660*/  FSETP.GT.AND P2, PT, R8.reuse, 8.50705917302346158658e+37, PT ;  /* 0x7e8000000800780b */ /* 0x044fe20003f44000 */
[----:B------:R-:W-:Y:S01]  /*0670*/  @!P5 FMUL R11, R11, 16777216 ;  /* 0x4b8000000b0bd820 */ /* 0x000fe20000400000 */
[----:B------:R-:W-:Y:S01]  /*0680*/  FSETP.GEU.AND P6, PT, R8, 1.175494350822287508e-38, PT ;  /* 0x008000000800780b */ /* 0x000fe20003fce000 */
[----:B------:R-:W-:Y:S01]  /*0690*/  FADD R26, R26, 9.9999997473787516356e-06 ;  /* 0x3727c5ac1a1a7421 */ /* 0x000fe20000000000 */
[----:B------:R-:W-:Y:S01]  /*06a0*/  MUFU.RCP R31, R10 ;  /* 0x0000000a001f7308 */ /* 0x000fe20000001000 */
[----:B------:R-:W-:Y:S01]  /*06b0*/  @P3 FMUL R12, R12, 0.25 ;  /* 0x3e8000000c0c3820 */ /* 0x000fe20000400000 */
[----:B0-----:R-:W-:-:S03]  /*06c0*/  FSETP.GT.AND P5, PT, R4, 8.50705917302346158658e+37, PT ;  /* 0x7e8000000400780b */ /* 0x001fc60003fa4000 */
[----:B------:R-:W-:Y:S01]  /*06d0*/  @!P4 FMUL R12, R12, 16777216 ;  /* 0x4b8000000c0cc820 */ /* 0x000fe20000400000 */
[----:B------:R-:W-:Y:S02]  /*06e0*/  FSETP.GEU.AND P3, PT, R4, 1.175494350822287508e-38, PT ;  /* 0x008000000400780b */ /* 0x000fe40003f6e000 */
[----:B------:R-:W0:Y:S01]  /*06f0*/  MUFU.RCP R32, R11 ;  /* 0x0000000b00207308 */ /* 0x000e220000001000 */
[----:B------:R-:W-:-:S04]  /*0700*/  @P2 FMUL R8, R8, 0.25 ;  /* 0x3e80000008082820 */ /* 0x000fc80000400000 */
[----:B------:R-:W-:-:S03]  /*0710*/  @!P6 FMUL R8, R8, 16777216 ;  /* 0x4b8000000808e820 */ /* 0x000fc60000400000 */
[----:B------:R-:W2:Y:S01]  /*0720*/  MUFU.SQRT R30, R26 ;  /* 0x0000001a001e7308 */ /* 0x000ea20000002000 */
[----:B------:R-:W-:-:S04]  /*0730*/  @P5 FMUL R4, R4, 0.25 ;  /* 0x3e80000004045820 */ /* 0x000fc80000400000 */
[----:B------:R-:W-:-:S03]  /*0740*/  @!P3 FMUL R4, R4, 16777216 ;  /* 0x4b8000000404b820 */ /* 0x000fc60000400000 */
[----:B------:R3:W4:Y:S01]  /*0750*/  MUFU.RCP R33, R12 ;  /* 0x0000000c00217308 */ /* 0x0007220000001000 */
[----:B0-----:R-:W-:Y:S01]  /*0760*/  FMUL R32, R32, R7 ;  /* 0x0000000720207220 */ /* 0x001fe20000400000 */
[----:B------:R-:W-:-:S06]  /*0770*/  FADD R23, R23, 9.9999997473787516356e-06 ;  /* 0x3727c5ac17177421 */ /* 0x000fcc0000000000 */
[----:B------:R-:W0:Y:S01]  /*0780*/  MUFU.RCP R34, R8 ;  /* 0x0000000800227308 */ /* 0x000e220000001000 */
[----:B------:R-:W-:-:S07]  /*0790*/  FSEL R9, R45, 1, P2 ;  /* 0x3f8000002d097808 */ /* 0x000fce0001000000 */
[----:B------:R-:W5:Y:S01]  /*07a0*/  MUFU.RCP R10, R4 ;  /* 0x00000004000a7308 */ /* 0x000f620000001000 */
[----:B------:R-:W-:Y:S01]  /*07b0*/  FSEL R7, R45, 1, P5 ;  /* 0x3f8000002d077808 */ /* 0x000fe20002800000 */
[----:B---3--:R-:W-:-:S04]  /*07c0*/  IMAD.WIDE R12, R27, 0x4, R24 ;  /* 0x000000041b0c7825 */ /* 0x008fc800078e0218 */
[----:B------:R-:W-:Y:S01]  /*07d0*/  @!P4 FMUL R6, R6, 16777216 ;  /* 0x4b8000000606c820 */ /* 0x000fe20000400000 */
[----:B------:R-:W-:Y:S01]  /*07e0*/  @!P6 FMUL R9, R9, 16777216 ;  /* 0x4b8000000909e820 */ /* 0x000fe20000400000 */
[----:B--2---:R-:W-:Y:S01]  /*07f0*/  FSETP.GT.AND P4, PT, R30, 8.50705917302346158658e+37, PT ;  /* 0x7e8000001e00780b */ /* 0x004fe20003f84000 */
[----:B------:R-:W-:Y:S01]  /*0800*/  @!P3 FMUL R7, R7, 16777216 ;  /* 0x4b8000000707b820 */ /* 0x000fe20000400000 */
[----:B------:R-:W2:Y:S01]  /*0810*/  MUFU.SQRT R23, R23 ;  /* 0x0000001700177308 */ /* 0x000ea20000002000 */
[----:B------:R-:W-:Y:S01]  /*0820*/  FMUL R31, R31, R0 ;  /* 0x000000001f1f7220 */ /* 0x000fe20000400000 */
[----:B----4-:R-:W-:Y:S01]  /*0830*/  FMUL R33, R33, R6 ;  /* 0x0000000621217220 */ /* 0x010fe20000400000 */
[----:B0-----:R-:W-:Y:S01]  /*0840*/  FMUL R34, R34, R9 ;  /* 0x0000000922227220 */ /* 0x001fe20000400000 */
[----:B------:R-:W3:Y:S01]  /*0850*/  @!P1 LDG.E.EL R35, desc[UR4][R12.64] ;  /* 0x000000040c239981 */ /* 0x000ee2000c2e1900 */
[----:B------:R-:W-:Y:S01]  /*0860*/  CS2R R8, SRZ ;  /* 0x0000000000087805 */ /* 0x000fe2000001ff00 */
[----:B------:R-:W-:-:S02]  /*0870*/  IMAD.MOV.U32 R0, RZ, RZ, RZ ;  /* 0x000000ffff007224 */ /* 0x000fc400078e00ff */
[----:B-----5:R-:W-:Y:S01]  /*0880*/  FMUL R10, R10, R7 ;  /* 0x000000070a0a7220 */ /* 0x020fe20000400000 */
[----:B------:R-:W4:Y:S01]  /*0890*/  @!P1 LDG.E.EL R36, desc[UR4][R12.64] ;  /* 0x000000040c249981 */ /* 0x000f22000c2e1900 */
[----:B------:R-:W-:Y:S01]  /*08a0*/  CS2R R6, SRZ ;  /* 0x0000000000067805 */ /* 0x000fe2000001ff00 */
[----:B------:R-:W-:Y:S01]  /*08b0*/  IMAD.MOV.U32 R4, RZ, RZ, RZ ;  /* 0x000000ffff047224 */ /* 0x000fe200078e00ff */
[C---:B------:R-:W-:Y:S01]  /*08c0*/  FSETP.GEU.AND P5, PT, R30.reuse, 1.175494350822287508e-38, PT ;  /* 0x008000001e00780b */ /* 0x040fe20003fae000 */
[----:B------:R-:W5:Y:S04]  /*08d0*/  @!P1 LDG.E.EL R37, desc[UR4][R12.64] ;  /* 0x000000040c259981 */ /* 0x000f68000c2e1900 */
[----:B------:R0:W3:Y:S01]  /*08e0*/  @!P1 LDG.E.EL R38, desc[UR4][R12.64] ;  /* 0x000000040c269981 */ /* 0x0000e2000c2e1900 */
[----:B------:R-:W-:Y:S01]  /*08f0*/  @P4 FMUL R30, R30, 0.25 ;  /* 0x3e8000001e1e4820 */ /* 0x000fe20000400000 */
[----:B0-----:R-:W-:-:S04]  /*0900*/  IMAD.WIDE R12, R27, 0x4, R16 ;  /* 0x000000041b0c7825 */ /* 0x001fc800078e0210 */
[----:B------:R-:W-:Y:S01]  /*0910*/  IMAD.WIDE R16, R18, 0x4, R16 ;  /* 0x0000000412107825 */ /* 0x000fe200078e0210 */
[----:B--2---:R-:W-:-:S03]  /*0920*/  FSETP.GT.AND P6, PT, R23, 8.50705917302346158658e+37, PT ;  /* 0x7e8000001700780b */ /* 0x004fc60003fc4000 */
[----:B------:R-:W-:Y:S01]  /*0930*/  @!P5 FMUL R30, R30, 16777216 ;  /* 0x4b8000001e1ed820 */ /* 0x000fe20000400000 */
[----:B------:R-:W-:Y:S01]  /*0940*/  IMAD.MOV.U32 R11, RZ, RZ, RZ ;  /* 0x000000ffff0b7224 */ /* 0x000fe200078e00ff */
[----:B------:R-:W2:Y:S04]  /*0950*/  @!P0 LDG.E.EL R9, desc[UR4][R16.64] ;  /* 0x0000000410098981 */ /* 0x000ea8000c2e1900 */
[----:B------:R-:W2:Y:S04]  /*0960*/  @!P0 LDG.E.EL R6, desc[UR4][R16.64] ;  /* 0x0000000410068981 */ /* 0x000ea8000c2e1900 */
[----:B------:R-:W2:Y:S04]  /*0970*/  @!P0 LDG.E.EL R0, desc[UR4][R16.64] ;  /* 0x0000000410008981 */ /* 0x000ea8000c2e1900 */
[----:B------:R0:W2:Y:S01]  /*0980*/  @!P0 LDG.E.EL R4, desc[UR4][R16.64] ;  /* 0x0000000410048981 */ /* 0x0000a2000c2e1900 */
[----:B------:R-:W-:Y:S01]  /*0990*/  IMAD.WIDE R24, R18, 0x4, R24 ;  /* 0x0000000412187825 */ /* 0x000fe200078e0218 */
[----:B------:R-:W-:-:S02]  /*09a0*/  ISETP.GE.AND P3, PT, R27, 0x10d, PT ;  /* 0x0000010d1b00780c */ /* 0x000fc40003f66270 */
[----:B------:R-:W2:Y:S01]  /*09b0*/  @!P1 LDG.E.EL R39, desc[UR4][R12.64] ;  /* 0x000000040c279981 */ /* 0x000ea2000c2e1900 */
[----:B------:R-:W-:-:S03]  /*09c0*/  ISETP.GT.AND P2, PT, R27, 0x10c, !P1 ;  /* 0x0000010c1b00780c */ /* 0x000fc60004f44270 */
[----:B------:R-:W2:Y:S01]  /*09d0*/  @!P1 LDG.E.EL R40, desc[UR4][R12.64] ;  /* 0x000000040c289981 */ /* 0x000ea2000c2e1900 */
[----:B0-----:R-:W-:Y:S01]  /*09e0*/  IMAD R17, R28, 0x4340, R51 ;  /* 0x000043401c117824 */ /* 0x001fe200078e0233 */
[----:B------:R-:W-:Y:S02]  /*09f0*/  FSEL R51, R45, 1, P4 ;  /* 0x3f8000002d337808 */ /* 0x000fe40002000000 */
[----:B------:R-:W2:Y:S03]  /*0a00*/  @!P1 LDG.E.EL R41, desc[UR4][R12.64] ;  /* 0x000000040c299981 */ /* 0x000ea6000c2e1900 */
[----:B------:R-:W-:Y:S01]  /*0a10*/  @!P5 FMUL R51, R51, 16777216 ;  /* 0x4b8000003333d820 */ /* 0x000fe20000400000 */
[C---:B------:R-:W-:Y:S01]  /*0a20*/  FSETP.GEU.AND P5, PT, R23.reuse, 1.175494350822287508e-38, PT ;  /* 0x008000001700780b */ /* 0x040fe20003fae000 */
[----:B------:R-:W-:Y:S01]  /*0a30*/  @P6 FMUL R23, R23, 0.25 ;  /* 0x3e80000017176820 */ /* 0x000fe20000400000 */
[----:B------:R1:W2:Y:S01]  /*0a40*/  @!P1 LDG.E.EL R11, desc[UR4][R12.64] ;  /* 0x000000040c0b9981 */ /* 0x0002a2000c2e1900 */
[----:B------:R0:W0:Y:S01]  /*0a50*/  MUFU.RCP R28, R30 ;  /* 0x0000001e001c7308 */ /* 0x0000220000001000 */
[----:B------:R-:W-:-:S02]  /*0a60*/  ISETP.LT.AND P4, PT, R5, 0x11900, !P3 ;  /* 0x000119000500780c */ /* 0x000fc40005f81270 */
[----:B------:R-:W2:Y:S04]  /*0a70*/  @!P0 LDG.E.EL R3, desc[UR4][R24.64] ;  /* 0x0000000418038981 */ /* 0x000ea8000c2e1900 */
[----:B------:R-:W2:Y:S03]  /*0a80*/  @!P0 LDG.E.EL R2, desc[UR4][R24.64] ;  /* 0x0000000418028981 */ /* 0x000ea6000c2e1900 */
[----:B------:R-:W-:Y:S01]  /*0a90*/  @!P5 FMUL R23, R23, 16777216 ;  /* 0x4b8000001717d820 */ /* 0x000fe20000400000 */
[----:B------:R-:W2:Y:S01]  /*0aa0*/  @!P0 LDG.E.EL R7, desc[UR4][R24.64] ;  /* 0x0000000418078981 */ /* 0x000ea2000c2e1900 */
[----:B-1----:R-:W-:Y:S01]  /*0ab0*/  IMAD.WIDE R12, R27, 0x4, R14 ;  /* 0x000000041b0c7825 */ /* 0x002fe200078e020e */
[----:B------:R-:W-:-:S02]  /*0ac0*/  CS2R R26, SRZ ;  /* 0x00000000001a7805 */ /* 0x000fc4000001ff00 */
[----:B------:R1:W2:Y:S01]  /*0ad0*/  @!P0 LDG.E.EL R8, desc[UR4][R24.64] ;  /* 0x0000000418088981 */ /* 0x0002a2000c2e1900 */
[----:B------:R-:W-:Y:S01]  /*0ae0*/  IMAD.WIDE R14, R18, 0x4, R14 ;  /* 0x00000004120e7825 */ /* 0x000fe200078e020e */
[----:B------:R-:W1:Y:S02]  /*0af0*/  MUFU.RCP R23, R23 ;  /* 0x0000001700177308 */ /* 0x000e640000001000 */
[----:B------:R-:W2:Y:S01]  /*0b00*/  @!P1 LDG.E.EL R42, desc[UR4][R12.64] ;  /* 0x000000040c2a9981 */ /* 0x000ea2000c2e1900 */
[----:B------:R-:W-:Y:S01]  /*0b10*/  IMAD.WIDE R16, R17, 0x4, R52 ;  /* 0x0000000411107825 */ /* 0x000fe200078e0234 */
[----:B0-----:R-:W-:Y:S02]  /*0b20*/  FSEL R30, R45, 1, P6 ;  /* 0x3f8000002d1e7808 */ /* 0x001fe40003000000 */
[----:B------:R-:W2:Y:S01]  /*0b30*/  @!P1 LDG.E.EL R43, desc[UR4][R12.64] ;  /* 0x000000040c2b9981 */ /* 0x000ea2000c2e1900 */
[----:B-1----:R-:W-:-:S03]  /*0b40*/  CS2R R24, SRZ ;  /* 0x0000000000187805 */ /* 0x002fc6000001ff00 */
[----:B------:R-:W2:Y:S04]  /*0b50*/  @!P1 LDG.E.EL R44, desc[UR4][R12.64] ;  /* 0x000000040c2c9981 */ /* 0x000ea8000c2e1900 */
[----:B------:R0:W2:Y:S04]  /*0b60*/  @!P1 LDG.E.EL R24, desc[UR4][R12.64] ;  /* 0x000000040c189981 */ /* 0x0000a8000c2e1900 */
[----:B------:R-:W2:Y:S04]  /*0b70*/  @!P0 LDG.E.EL R26, desc[UR4][R14.64] ;  /* 0x000000040e1a8981 */ /* 0x000ea8000c2e1900 */
[----:B------:R-:W2:Y:S01]  /*0b80*/  @!P0 LDG.E.EL R25, desc[UR4][R14.64] ;  /* 0x000000040e198981 */ /* 0x000ea2000c2e1900 */
[----:B0-----:R-:W-:-:S03]  /*0b90*/  CS2R R12, SRZ ;  /* 0x00000000000c7805 */ /* 0x001fc6000001ff00 */
[----:B------:R-:W2:Y:S04]  /*0ba0*/  @!P0 LDG.E.EL R27, desc[UR4][R14.64] ;  /* 0x000000040e1b8981 */ /* 0x000ea8000c2e1900 */
[----:B------:R0:W2:Y:S01]  /*0bb0*/  @!P0 LDG.E.EL R29, desc[UR4][R14.64] ;  /* 0x000000040e1d8981 */ /* 0x0000a2000c2e1900 */
[----:B------:R-:W-:Y:S01]  /*0bc0*/  FMUL R28, R28, R51 ;  /* 0x000000331c1c7220 */ /* 0x000fe20000400000 */
[----:B------:R-:W-:Y:S01]  /*0bd0*/  @!P5 FMUL R30, R30, 16777216 ;  /* 0x4b8000001e1ed820 */ /* 0x000fe20000400000 */
[----:B------:R-:W-:Y:S01]  /*0be0*/  IMAD R51, R22, -0x4640, R47 ;  /* 0xffffb9c016337824 */ /* 0x000fe200078e022f */
[----:B0-----:R-:W-:-:S03]  /*0bf0*/  CS2R R14, SRZ ;  /* 0x00000000000e7805 */ /* 0x001fc6000001ff00 */
[----:B------:R-:W-:-:S03]  /*0c00*/  IMAD R51, R22, 0x4340, R51 ;  /* 0x0000434016337824 */ /* 0x000fc600078e0233 */
[----:B------:R0:W2:Y:S01]  /*0c10*/  @P4 LDG.E.128 R12, desc[UR4][R16.64] ;  /* 0x00000004100c4981 */ /* 0x0000a2000c1e1d00 */
[----:B------:R-:W-:Y:S01]  /*0c20*/  FMUL R30, R23, R30 ;  /* 0x0000001e171e7220 */ /* 0x000fe20000400000 */
[----:B------:R-:W-:Y:S02]  /*0c30*/  IMAD.MOV.U32 R22, RZ, RZ, RZ ;  /* 0x000000ffff167224 */ /* 0x000fe400078e00ff */
[----:B------:R-:W-:Y:S01]  /*0c40*/  IMAD.MOV.U32 R23, RZ, RZ, RZ ;  /* 0x000000ffff177224 */ /* 0x000fe200078e00ff */
[----:B0-----:R-:W-:-:S04]  /*0c50*/  LEA R16, P5, R20, UR6, 0x2 ;  /* 0x0000000614107c11 */ /* 0x001fc8000f8a10ff */
[----:B------:R-:W-:Y:S02]  /*0c60*/  LEA.HI.X R17, R20, UR7, R21, 0x2, P5 ;  /* 0x0000000714117c11 */ /* 0x000fe4000a8f1415 */
[----:B------:R-:W-:-:S06]  /*0c70*/  CS2R R20, SRZ ;  /* 0x0000000000147805 */ /* 0x000fcc000001ff00 */
[----:B------:R0:W3:Y:S01]  /*0c80*/  @P2 LDG.E.128 R20, desc[UR4][R16.64+-0x10d00] ;  /* 0xfef3000410142981 */ /* 0x0000e2000c1e1d00 */
[----:B------:R-:W-:-:S04]  /*0c90*/  FADD R50, R46, 9.9999997473787516356e-06 ;  /* 0x3727c5ac2e327421 */ /* 0x000fc80000000000 */
[----:B------:R-:W1:Y:S02]  /*0ca0*/  MUFU.SQRT R46, R50 ;  /* 0x00000032002e7308 */ /* 0x000e640000002000 */
[C---:B-1----:R-:W-:Y:S02]  /*0cb0*/  FSETP.GT.AND P5, PT, R46.reuse, 8.50705917302346158658e+37, PT ;  /* 0x7e8000002e00780b */ /* 0x042fe40003fa4000 */
[----:B------:R-:W-:Y:S02]  /*0cc0*/  FSETP.GEU.AND P6, PT, R46, 1.175494350822287508e-38, PT ;  /* 0x008000002e00780b */ /* 0x000fe40003fce000 */
[----:B------:R-:W-:-:S09]  /*0cd0*/  FSEL R45, R45, 1, P5 ;  /* 0x3f8000002d2d7808 */ /* 0x000fd20002800000 */
[----:B------:R-:W-:Y:S01]  /*0ce0*/  @P5 FMUL R46, R46, 0.25 ;  /* 0x3e8000002e2e5820 */ /* 0x000fe20000400000 */
[----:B------:R-:W-:Y:S01]  /*0cf0*/  ISETP.GE.AND P5, PT, R18, 0x10d, PT ;  /* 0x0000010d1200780c */ /* 0x000fe20003fa6270 */
[----:B------:R-:W-:Y:S02]  /*0d00*/  @!P6 FMUL R45, R45, 16777216 ;  /* 0x4b8000002d2de820 */ /* 0x000fe40000400000 */
[----:B------:R-:W-:Y:S01]  /*0d10*/  @!P6 FMUL R46, R46, 16777216 ;  /* 0x4b8000002e2ee820 */ /* 0x000fe20000400000 */
[----:B------:R-:W-:Y:S01]  /*0d20*/  ISETP.LT.AND P6, PT, R47, 0x11900, !P5 ;  /* 0x000119002f00780c */ /* 0x000fe20006fc1270 */
[----:B------:R-:W-:Y:S01]  /*0d30*/  IMAD.WIDE R52, R51, 0x4, R52 ;  /* 0x0000000433347825 */ /* 0x000fe200078e0234 */
[----:B--2---:R-:W-:Y:S02]  /*0d40*/  SEL R48, R12, RZ, P4 ;  /* 0x000000ff0c307207 */ /* 0x004fe40002000000 */
[----:B------:R-:W-:Y:S02]  /*0d50*/  SEL R47, R13, RZ, P4 ;  /* 0x000000ff0d2f7207 */ /* 0x000fe40002000000 */
[----:B0-----:R-:W-:-:S02]  /*0d60*/  SEL R16, R14, RZ, P4 ;  /* 0x000000ff0e107207 */ /* 0x001fc40002000000 */
[----:B------:R-:W-:Y:S02]  /*0d70*/  SEL R17, R15, RZ, P4 ;  /* 0x000000ff0f117207 */ /* 0x000fe40002000000 */
[----:B------:R-:W-:-:S04]  /*0d80*/  LEA R50, P4, R19, UR6, 0x2 ;  /* 0x0000000613327c11 */ /* 0x000fc8000f8810ff */
[----:B------:R-:W-:Y:S02]  /*0d90*/  LEA.HI.X R51, R19, UR7, R49, 0x2, P4 ;  /* 0x0000000713337c11 */ /* 0x000fe4000a0f1431 */
[----:B------:R-:W-:Y:S02]  /*0da0*/  ISETP.GT.AND P4, PT, R18, 0x10c, !P0 ;  /* 0x0000010c1200780c */ /* 0x000fe40004784270 */
[----:B------:R-:W-:Y:S02]  /*0db0*/  CS2R R12, SRZ ;  /* 0x00000000000c7805 */ /* 0x000fe4000001ff00 */
[----:B------:R-:W-:Y:S02]  /*0dc0*/  CS2R R14, SRZ ;  /* 0x00000000000e7805 */ /* 0x000fe4000001ff00 */
[----:B---3--:R-:W-:-:S04]  /*0dd0*/  SEL R19, R22, RZ, P2 ;  /* 0x000000ff16137207 */ /* 0x008fc80001000000 */
[----:B------:R0:W2:Y:S01]  /*0de0*/  @P6 LDG.E.128 R12, desc[UR4][R52.64] ;  /* 0x00000004340c6981 */ /* 0x0000a2000c1e1d00 */
[----:B------:R-:W-:Y:S02]  /*0df0*/  SEL R18, R23, RZ, P2 ;  /* 0x000000ff17127207 */ /* 0x000fe40001000000 */
[----:B------:R-:W-:Y:S02]  /*0e00*/  SEL R22, R16, R19, !P3 ;  /* 0x0000001310167207 */ /* 0x000fe40005800000 */
[----:B------:R-:W-:Y:S02]  /*0e10*/  SEL R23, R17, R18, !P3 ;  /* 0x0000001211177207 */ /* 0x000fe40005800000 */
[----:B------:R-:W-:Y:S02]  /*0e20*/  CS2R R16, SRZ ;  /* 0x0000000000107805 */ /* 0x000fe4000001ff00 */
[----:B------:R-:W-:-:S06]  /*0e30*/  CS2R R18, SRZ ;  /* 0x0000000000127805 */ /* 0x000fcc000001ff00 */
[----:B------:R-:W3:Y:S01]  /*0e40*/  @P4 LDG.E.128 R16, desc[UR4][R50.64+-0x10d00] ;  /* 0xfef3000432104981 */ /* 0x000ee2000c1e1d00 */
[----:B------:R-:W-:Y:S02]  /*0e50*/  SEL R49, R20, RZ, P2 ;  /* 0x000000ff14317207 */ /* 0x000fe40001000000 */
[----:B0-----:R-:W-:Y:S02]  /*0e60*/  SEL R52, R21, RZ, P2 ;  /* 0x000000ff15347207 */ /* 0x001fe40001000000 */
[----:B------:R-:W-:Y:S02]  /*0e70*/  SEL R20, R48, R49, !P3 ;  /* 0x0000003130147207 */ /* 0x000fe40005800000 */
[----:B------:R-:W-:Y:S01]  /*0e80*/  SEL R21, R47, R52, !P3 ;  /* 0x000000342f157207 */ /* 0x000fe20005800000 */
[----:B------:R-:W-:Y:S02]  /*0e90*/  FADD R47, R23, -R38 ;  /* 0x80000026172f7221 */ /* 0x000fe40000000000 */
[----:B------:R-:W-:-:S02]  /*0ea0*/  FADD R38, R20, -R35 ;  /* 0x8000002314267221 */ /* 0x000fc40000000000 */
[----:B----4-:R-:W-:Y:S01]  /*0eb0*/  FADD R35, R21, -R36 ;  /* 0x8000002415237221 */ /* 0x010fe20000000000 */
[----:B-----5:R-:W-:Y:S01]  /*0ec0*/  FADD R48, R22, -R37 ;  /* 0x8000002516307221 */ /* 0x020fe20000000000 */
[----:B------:R-:W-:Y:S02]  /*0ed0*/  FMUL R37, R34, R47 ;  /* 0x0000002f22257220 */ /* 0x000fe40000400000 */
[----:B------:R-:W-:Y:S01]  /*0ee0*/  FMUL R36, R32, R35 ;  /* 0x0000002320247220 */ /* 0x000fe20000400000 */
[----:B------:R-:W-:Y:S01]  /*0ef0*/  FMUL R47, R33, R48 ;  /* 0x00000030212f7220 */ /* 0x000fe20000400000 */
[----:B------:R-:W0:Y:S01]  /*0f00*/  LDC.64 R34, c[0x0][0x240] ;  /* 0x00009000ff227b82 */ /* 0x000e220000000a00 */
[----:B------:R-:W1:Y:S07]  /*0f10*/  MUFU.RCP R46, R46 ;  /* 0x0000002e002e7308 */ /* 0x000e6e0000001000 */
[----:B------:R-:W4:Y:S01]  /*0f20*/  LDC.64 R32, c[0x0][0x248] ;  /* 0x00009200ff207b82 */ /* 0x000f220000000a00 */
[----:B------:R-:W-:Y:S01]  /*0f30*/  FMUL R31, R31, R38 ;  /* 0x000000261f1f7220 */ /* 0x000fe20000400000 */
[----:B------:R-:W-:Y:S01]  /*0f40*/  FFMA R40, R36, R40, R43 ;  /* 0x0000002824287223 */ /* 0x000fe2000000002b */
[----:B------:R-:W-:Y:S01]  /*0f50*/  FFMA R41, R47, R41, R44 ;  /* 0x000000292f297223 */ /* 0x000fe2000000002c */
[----:B------:R-:W-:Y:S01]  /*0f60*/  FFMA R24, R37, R11, R24 ;  /* 0x0000000b25187223 */ /* 0x000fe20000000018 */
[----:B------:R-:W-:Y:S01]  /*0f70*/  FFMA R39, R31, R39, R42 ;  /* 0x000000271f277223 */ /* 0x000fe2000000002a */
[----:B-1----:R-:W-:-:S03]  /*0f80*/  FMUL R45, R46, R45 ;  /* 0x0000002d2e2d7220 */ /* 0x002fc60000400000 */
[----:B------:R-:W-:Y:S02]  /*0f90*/  FSETP.GEU.AND P2, PT, R24, RZ, PT ;  /* 0x000000ff1800720b */ /* 0x000fe40003f4e000 */
[----:B------:R-:W-:Y:S01]  /*0fa0*/  FSETP.GEU.AND P3, PT, R41, RZ, PT ;  /* 0x000000ff2900720b */ /* 0x000fe20003f6e000 */
[----:B0-----:R-:W-:-:S04]  /*0fb0*/  IMAD.WIDE R34, R5, 0x4, R34 ;  /* 0x0000000405227825 */ /* 0x001fc800078e0222 */
[----:B----4-:R-:W-:Y:S01]  /*0fc0*/  IMAD.WIDE R32, R5, 0x4, R32 ;  /* 0x0000000405207825 */ /* 0x010fe200078e0220 */
[----:B------:R0:W-:Y:S01]  /*0fd0*/  @!P1 STG.E.128 desc[UR4][R34.64], R20 ;  /* 0x0000001422009986 */ /* 0x0001e2000c101d04 */
[----:B--2---:R-:W-:Y:S02]  /*0fe0*/  SEL R12, R12, RZ, P6 ;  /* 0x000000ff0c0c7207 */ /* 0x004fe40003000000 */
[----:B------:R-:W-:Y:S02]  /*0ff0*/  SEL R13, R13, RZ, P6 ;  /* 0x000000ff0d0d7207 */ /* 0x000fe40003000000 */
[----:B------:R-:W-:Y:S02]  /*1000*/  SEL R15, R15, RZ, P6 ;  /* 0x000000ff0f0f7207 */ /* 0x000fe40003000000 */
[----:B------:R-:W-:Y:S02]  /*1010*/  SEL R14, R14, RZ, P6 ;  /* 0x000000ff0e0e7207 */ /* 0x000fe40003000000 */
[----:B---3--:R-:W-:-:S02]  /*1020*/  @P5 SEL R12, R16, RZ, P4 ;  /* 0x000000ff100c5207 */ /* 0x008fc40002000000 */
[----:B------:R-:W-:Y:S02]  /*1030*/  @P5 SEL R13, R17, RZ, P4 ;  /* 0x000000ff110d5207 */ /* 0x000fe40002000000 */
[----:B------:R-:W-:Y:S02]  /*1040*/  @P5 SEL R15, R19, RZ, P4 ;  /* 0x000000ff130f5207 */ /* 0x000fe40002000000 */
[----:B------:R-:W-:Y:S01]  /*1050*/  @P5 SEL R14, R18, RZ, P4 ;  /* 0x000000ff120e5207 */ /* 0x000fe20002000000 */
[----:B------:R-:W-:Y:S01]  /*1060*/  FADD R3, R12, -R3 ;  /* 0x800000030c037221 */ /* 0x000fe20000000000 */
[----:B------:R-:W-:Y:S01]  /*1070*/  FADD R11, R13, -R2 ;  /* 0x800000020d0b7221 */ /* 0x000fe20000000000 */
[----:B------:R-:W-:Y:S02]  /*1080*/  FADD R8, R15, -R8 ;  /* 0x800000080f087221 */ /* 0x000fe40000000000 */
[----:B------:R-:W-:Y:S01]  /*1090*/  FADD R7, R14, -R7 ;  /* 0x800000070e077221 */ /* 0x000fe20000000000 */
[----:B------:R-:W-:Y:S01]  /*10a0*/  FMUL R3, R10, R3 ;  /* 0x000000030a037220 */ /* 0x000fe20000400000 */
[----:B------:R-:W-:Y:S01]  /*10b0*/  FSETP.GEU.AND P4, PT, R40, RZ, PT ;  /* 0x000000ff2800720b */ /* 0x000fe20003f8e000 */
[----:B------:R-:W-:Y:S01]  /*10c0*/  FMUL R28, R28, R11 ;  /* 0x0000000b1c1c7220 */ /* 0x000fe20000400000 */
[----:B------:R-:W-:Y:S01]  /*10d0*/  FSETP.GEU.AND P5, PT, R39, RZ, PT ;  /* 0x000000ff2700720b */ /* 0x000fe20003fae000 */
[----:B------:R-:W-:Y:S01]  /*10e0*/  FMUL R2, R45, R8 ;  /* 0x000000082d027220 */ /* 0x000fe20000400000 */
[----:B------:R-:W-:Y:S01]  /*10f0*/  FMUL R30, R30, R7 ;  /* 0x000000071e1e7220 */ /* 0x000fe20000400000 */
[----:B------:R-:W-:Y:S01]  /*1100*/  FFMA R3, R3, R9, R26 ;  /* 0x0000000903037223 */ /* 0x000fe2000000001a */
[----:B------:R-:W-:Y:S01]  /*1110*/  SEL R11, R24, RZ, P2 ;  /* 0x000000ff180b7207 */ /* 0x000fe20001000000 */
[----:B------:R-:W-:Y:S01]  /*1120*/  FFMA R6, R28, R6, R25 ;  /* 0x000000061c067223 */ /* 0x000fe20000000019 */
[----:B------:R-:W-:Y:S01]  /*1130*/  SEL R10, R41, RZ, P3 ;  /* 0x000000ff290a7207 */ /* 0x000fe20001800000 */
[----:B------:R-:W-:Y:S01]  /*1140*/  FFMA R2, R2, R4, R29 ;  /* 0x0000000402027223 */ /* 0x000fe2000000001d */
[----:B------:R-:W-:Y:S01]  /*1150*/  SEL R9, R40, RZ, P4 ;  /* 0x000000ff28097207 */ /* 0x000fe20002000000 */
[----:B------:R-:W-:Y:S01]  /*1160*/  FFMA R0, R30, R0, R27 ;  /* 0x000000001e007223 */ /* 0x000fe2000000001b */
[----:B------:R-:W-:Y:S01]  /*1170*/  SEL R8, R39, RZ, P5 ;  /* 0x000000ff27087207 */ /* 0x000fe20002800000 */
[----:B------:R0:W-:Y:S01]  /*1180*/  @!P0 STG.E.128 desc[UR4][R34.64+0x800], R12 ;  /* 0x0008000c22008986 */ /* 0x0001e2000c101d04 */
[----:B------:R-:W-:-:S02]  /*1190*/  FSETP.GEU.AND P3, PT, R6, RZ, PT ;  /* 0x000000ff0600720b */ /* 0x000fc40003f6e000 */
[----:B------:R-:W-:Y:S01]  /*11a0*/  FSETP.GEU.AND P2, PT, R0, RZ, PT ;  /* 0x000000ff0000720b */ /* 0x000fe20003f4e000 */
[----:B------:R0:W-:Y:S01]  /*11b0*/  @!P1 STG.E.128 desc[UR4][R32.64], R8 ;  /* 0x0000000820009986 */ /* 0x0001e2000c101d04 */
[C---:B------:R-:W-:Y:S02]  /*11c0*/  FSETP.GEU.AND P1, PT, R2.reuse, RZ, PT ;  /* 0x000000ff0200720b */ /* 0x040fe40003f2e000 */
[----:B------:R-:W-:Y:S02]  /*11d0*/  FSETP.GEU.AND P4, PT, R3, RZ, PT ;  /* 0x000000ff0300720b */ /* 0x000fe40003f8e000 */
[----:B------:R-:W-:Y:S02]  /*11e0*/  SEL R19, R2, RZ, P1 ;  /* 0x000000ff02137207 */ /* 0x000fe40000800000 */
[----:B------:R-:W-:Y:S02]  /*11f0*/  SEL R18, R0, RZ, P2 ;  /* 0x000000ff00127207 */ /* 0x000fe40001000000 */
[----:B------:R-:W-:-:S02]  /*1200*/  SEL R17, R6, RZ, P3 ;  /* 0x000000ff06117207 */ /* 0x000fc40001800000 */
[----:B------:R-:W-:Y:S01]  /*1210*/  SEL R16, R3, RZ, P4 ;  /* 0x000000ff03107207 */ /* 0x000fe20002000000 */
[----:B0-----:R-:W-:Y:S06]  /*1220*/  @P0 EXIT ;  /* 0x000000000000094d */ /* 0x001fec0003800000 */
[----:B------:R-:W-:Y:S01]  /*1230*/  STG.E.128 desc[UR4][R32.64+0x800], R16 ;  /* 0x0008001020007986 */ /* 0x000fe2000c101d04 */
[----:B------:R-:W-:Y:S05]  /*1240*/  EXIT ;  /* 0x000000000000794d */ /* 0x000fea0003800000 */
.L_x_0:
[----:B------:R-:W-:-:S00]  /*1250*/  BRA `(.L_x_0) ;  /* 0xfffffffc00fc7947 */ /* 0x000fc0000383ffff */
[----:B------:R-:W-:-:S00]  /*1260*/  NOP ;  /* 0x0000000000007918 */ /* 0x000fc00000000000 */
        /* <DEDUP_REMOVED lines=9> */
.L_x_1:


//--------------------- .nv.global.init           --------------------------
	.section	.nv.global.init,"aw",@progbits
.nv.global.init:
	.type		_$_str,@object
	.size		_$_str,(_$_str_$_2 - _$_str)
_$_str:
        /*0000*/ 	.byte	0x5f, 0x5f, 0x43, 0x55, 0x44, 0x41, 0x5f, 0x46, 0x54, 0x5a, 0x00
	.type		_$_str_$_2,@object
	.size		_$_str_$_2,(.L_1 - _$_str_$_2)
_$_str_$_2:
        /*000b*/ 	.byte	0x5f, 0x5f, 0x43, 0x55, 0x44, 0x41, 0x5f, 0x50, 0x52, 0x45, 0x43, 0x5f, 0x53, 0x51, 0x52, 0x54
        /*001b*/ 	.byte	0x00
.L_1:


//--------------------- .nv.constant0.triton_poi_fused__native_batch_norm_legit_no_training_cat_relu_56 --------------------------
	.section	.nv.constant0.triton_poi_fused__native_batch_norm_legit_no_training_cat_relu_56,"a",@progbits
	.sectionflags	@""
	.align	4
.nv.constant0.triton_poi_fused__native_batch_norm_legit_no_training_cat_relu_56:
	.zero		596
